	.headerflags	@"EF_CUDA_TEXMODE_UNIFIED EF_CUDA_64BIT_ADDRESS EF_CUDA_ACCELERATORS EF_CUDA_SM90 EF_CUDA_VIRTUAL_SM(EF_CUDA_SM90)"
	.elftype	@"ET_EXEC"


//--------------------- .nv.info                  --------------------------
	.section	.nv.info,"",@"SHT_CUDA_INFO"
	.align	4


	//----- nvinfo : EIATTR_REGCOUNT
	.align		4
        /*0000*/ 	.byte	0x04, 0x2f
        /*0002*/ 	.short	(.L_3 - .L_2)
	.align		4
.L_2:
        /*0004*/ 	.word	index@(triton_poi_fused__native_batch_norm_legit_no_training_convolution_relu_1)
        /*0008*/ 	.word	0x00000016


	//----- nvinfo : EIATTR_MIN_STACK_SIZE
	.align		4
.L_3:
        /*000c*/ 	.byte	0x04, 0x12
        /*000e*/ 	.short	(.L_5 - .L_4)
	.align		4
.L_4:
        /*0010*/ 	.word	index@(triton_poi_fused__native_batch_norm_legit_no_training_convolution_relu_1)
        /*0014*/ 	.word	0x00000000


	//----- nvinfo : EIATTR_FRAME_SIZE
	.align		4
.L_5:
        /*0018*/ 	.byte	0x04, 0x11
        /*001a*/ 	.short	(.L_7 - .L_6)
	.align		4
.L_6:
        /*001c*/ 	.word	index@(triton_poi_fused__native_batch_norm_legit_no_training_convolution_relu_1)
        /*0020*/ 	.word	0x00000000


	//----- nvinfo : EIATTR_MIN_STACK_SIZE
	.align		4
.L_7:
        /*0024*/ 	.byte	0x04, 0x12
        /*0026*/ 	.short	(.L_9 - .L_8)
	.align		4
.L_8:
        /*0028*/ 	.word	index@(triton_poi_fused__native_batch_norm_legit_no_training_convolution_relu_1)
        /*002c*/ 	.word	0x00000000
.L_9:


//--------------------- .nv.info.triton_poi_fused__native_batch_norm_legit_no_training_convolution_relu_1 --------------------------
	.section	.nv.info.triton_poi_fused__native_batch_norm_legit_no_training_convolution_relu_1,"",@"SHT_CUDA_INFO"
	.sectionflags	@""
	.align	4


	//----- nvinfo : EIATTR_CUDA_API_VERSION
	.align		4
        /*0000*/ 	.byte	0x04, 0x37
        /*0002*/ 	.short	(.L_11 - .L_10)
.L_10:
        /*0004*/ 	.word	0x0000007c


	//----- nvinfo : EIATTR_KPARAM_INFO
	.align		4
.L_11:
        /*0008*/ 	.byte	0x04, 0x17
        /*000a*/ 	.short	(.L_13 - .L_12)
.L_12:
        /*000c*/ 	.word	0x00000000
        /*0010*/ 	.short	0x0007
        /*0012*/ 	.short	0x0038
        /*0014*/ 	.byte	0x00, 0xf0, 0x11, 0x00


	//----- nvinfo : EIATTR_KPARAM_INFO
	.align		4
.L_13:
        /*0018*/ 	.byte	0x04, 0x17
        /*001a*/ 	.short	(.L_15 - .L_14)
.L_14:
        /*001c*/ 	.word	0x00000000
        /*0020*/ 	.short	0x0006
        /*0022*/ 	.short	0x0030
        /*0024*/ 	.byte	0x00, 0xf4, 0x21, 0x00


	//----- nvinfo : EIATTR_KPARAM_INFO
	.align		4
.L_15:
        /*0028*/ 	.byte	0x04, 0x17
        /*002a*/ 	.short	(.L_17 - .L_16)
.L_16:
        /*002c*/ 	.word	0x00000000
        /*0030*/ 	.short	0x0005
        /*0032*/ 	.short	0x0028
        /*0034*/ 	.byte	0x00, 0xf4, 0x21, 0x00


	//----- nvinfo : EIATTR_KPARAM_INFO
	.align		4
.L_17:
        /*0038*/ 	.byte	0x04, 0x17
        /*003a*/ 	.short	(.L_19 - .L_18)
.L_18:
        /*003c*/ 	.word	0x00000000
        /*0040*/ 	.short	0x0004
        /*0042*/ 	.short	0x0020
        /*0044*/ 	.byte	0x00, 0xf4, 0x21, 0x00


	//----- nvinfo : EIATTR_KPARAM_INFO
	.align		4
.L_19:
        /*0048*/ 	.byte	0x04, 0x17
        /*004a*/ 	.short	(.L_21 - .L_20)
.L_20:
        /*004c*/ 	.word	0x00000000
        /*0050*/ 	.short	0x0003
        /*0052*/ 	.short	0x0018
        /*0054*/ 	.byte	0x00, 0xf4, 0x21, 0x00


	//----- nvinfo : EIATTR_KPARAM_INFO
	.align		4
.L_21:
        /*0058*/ 	.byte	0x04, 0x17
        /*005a*/ 	.short	(.L_23 - .L_22)
.L_22:
        /*005c*/ 	.word	0x00000000
        /*0060*/ 	.short	0x0002
        /*0062*/ 	.short	0x0010
        /*0064*/ 	.byte	0x00, 0xf4, 0x21, 0x00


	//----- nvinfo : EIATTR_KPARAM_INFO
	.align		4
.L_23:
        /*0068*/ 	.byte	0x04, 0x17
        /*006a*/ 	.short	(.L_25 - .L_24)
.L_24:
        /*006c*/ 	.word	0x00000000
        /*0070*/ 	.short	0x0001
        /*0072*/ 	.short	0x0008
        /*0074*/ 	.byte	0x00, 0xf4, 0x21, 0x00


	//----- nvinfo : EIATTR_KPARAM_INFO
	.align		4
.L_25:
        /*0078*/ 	.byte	0x04, 0x17
        /*007a*/ 	.short	(.L_27 - .L_26)
.L_26:
        /*007c*/ 	.word	0x00000000
        /*0080*/ 	.short	0x0000
        /*0082*/ 	.short	0x0000
        /*0084*/ 	.byte	0x00, 0xf4, 0x21, 0x00


	//----- nvinfo : EIATTR_SPARSE_MMA_MASK
	.align		4
.L_27:
        /*0088*/ 	.byte	0x03, 0x50
        /*008a*/ 	.short	0x0000


	//----- nvinfo : EIATTR_MAXREG_COUNT
	.align		4
        /*008c*/ 	.byte	0x03, 0x1b
        /*008e*/ 	.short	0x00ff


	//----- nvinfo : EIATTR_EXIT_INSTR_OFFSETS
	.align		4
        /*0090*/ 	.byte	0x04, 0x1c
        /*0092*/ 	.short	(.L_29 - .L_28)


	//   ....[0]....
.L_28:
        /*0094*/ 	.word	0x000003b0


	//----- nvinfo : EIATTR_REQNTID
	.align		4
.L_29:
        /*0098*/ 	.byte	0x04, 0x10
        /*009a*/ 	.short	(.L_31 - .L_30)
.L_30:
        /*009c*/ 	.word	0x00000080
        /*00a0*/ 	.word	0x00000001
        /*00a4*/ 	.word	0x00000001


	//----- nvinfo : EIATTR_CBANK_PARAM_SIZE
	.align		4
.L_31:
        /*00a8*/ 	.byte	0x03, 0x19
        /*00aa*/ 	.short	0x003c


	//----- nvinfo : EIATTR_PARAM_CBANK
	.align		4
        /*00ac*/ 	.byte	0x04, 0x0a
        /*00ae*/ 	.short	(.L_33 - .L_32)
	.align		4
.L_32:
        /*00b0*/ 	.word	index@(.nv.constant0.triton_poi_fused__native_batch_norm_legit_no_training_convolution_relu_1)
        /*00b4*/ 	.short	0x0210
        /*00b6*/ 	.short	0x003c


	//----- nvinfo : EIATTR_SW_WAR
	.align		4
.L_33:
        /*00b8*/ 	.byte	0x04, 0x36
        /*00ba*/ 	.short	(.L_35 - .L_34)
.L_34:
        /*00bc*/ 	.word	0x00000008
.L_35:


//--------------------- .nv.callgraph             --------------------------
	.section	.nv.callgraph,"",@"SHT_CUDA_CALLGRAPH"
	.align	4
	.sectionentsize	8
	.align		4
        /*0000*/ 	.word	0x00000000
	.align		4
        /*0004*/ 	.word	0xffffffff
	.align		4
        /*0008*/ 	.word	0x00000000
	.align		4
        /*000c*/ 	.word	0xfffffffe
	.align		4
        /*0010*/ 	.word	0x00000000
	.align		4
        /*0014*/ 	.word	0xfffffffd
	.align		4
        /*0018*/ 	.word	0x00000000
	.align		4
        /*001c*/ 	.word	0xfffffffc


//--------------------- .nv.constant4             --------------------------
	.section	.nv.constant4,"a",@progbits
	.align	8
	.align		8
.nv.constant4:
        /*0000*/ 	.dword	_$_str
	.align		8
        /*0008*/ 	.dword	_$_str_$_2


//--------------------- .text.triton_poi_fused__native_batch_norm_legit_no_training_convolution_relu_1 --------------------------
	.section	.text.triton_poi_fused__native_batch_norm_legit_no_training_convolution_relu_1,"ax",@progbits
	.align	128
        .global         triton_poi_fused__native_batch_norm_legit_no_training_convolution_relu_1
        .type           triton_poi_fused__native_batch_norm_legit_no_training_convolution_relu_1,@function
        .size           triton_poi_fused__native_batch_norm_legit_no_training_convolution_relu_1,(.L_x_1 - triton_poi_fused__native_batch_norm_legit_no_training_convolution_relu_1)
        .other          triton_poi_fused__native_batch_norm_legit_no_training_convolution_relu_1,@"STO_CUDA_ENTRY STV_DEFAULT"
triton_poi_fused__native_batch_norm_legit_no_training_convolution_relu_1:
.text.triton_poi_fused__native_batch_norm_legit_no_training_convolution_relu_1:
[----:B------:R-:W-:Y:S01]  /*0000*/  LDC R1, c[0x0][0x28] ;  /* 0x00000a00ff017b82 */ /* 0x000fe20000000800 */
[----:B------:R-:W1:Y:S07]  /*0010*/  S2R R0, SR_TID.X ;  /* 0x0000000000007919 */ /* 0x000e6e0000002100 */
[----:B------:R-:W2:Y:S01]  /*0020*/  LDC.64 R14, c[0x0][0x228] ;  /* 0x00008a00ff0e7b82 */ /* 0x000ea20000000a00 */
[----:B------:R-:W-:Y:S01]  /*0030*/  ULDC.64 UR4, c[0x0][0x208] ;  /* 0x0000820000047ab9 */ /* 0x000fe20000000a00 */
[----:B------:R-:W3:Y:S06]  /*0040*/  S2R R5, SR_CTAID.X ;  /* 0x0000000000057919 */ /* 0x000eec0000002500 */
[----:B------:R-:W4:Y:S08]  /*0050*/  LDC.64 R10, c[0x0][0x218] ;  /* 0x00008600ff0a7b82 */ /* 0x000f300000000a00 */
[----:B------:R-:W5:Y:S08]  /*0060*/  LDC.64 R12, c[0x0][0x220] ;  /* 0x00008800ff0c7b82 */ /* 0x000f700000000a00 */
[----:B------:R-:W5:Y:S01]  /*0070*/  LDC.64 R16, c[0x0][0x230] ;  /* 0x00008c00ff107b82 */ /* 0x000f620000000a00 */
[----:B-1----:R-:W-:-:S02]  /*0080*/  SHF.L.U32 R0, R0, 0x1, RZ ;  /* 0x0000000100007819 */ /* 0x002fc400000006ff */
[----:B---3--:R-:W-:Y:S02]  /*0090*/  SHF.R.S32.HI R3, RZ, 0x17, R5 ;  /* 0x00000017ff037819 */ /* 0x008fe40000011405 */
[----:B------:R-:W-:Y:S02]  /*00a0*/  LOP3.LUT R0, R0, 0xfe, RZ, 0xc0, !PT ;  /* 0x000000fe00007812 */ /* 0x000fe400078ec0ff */
[----:B------:R-:W-:Y:S02]  /*00b0*/  SGXT R3, R3, 0x1 ;  /* 0x000000010303781a */ /* 0x000fe40000000200 */
[----:B------:R-:W-:Y:S02]  /*00c0*/  LEA R0, R5, R0, 0x8 ;  /* 0x0000000005007211 */ /* 0x000fe400078e40ff */
[----:B------:R-:W1:Y:S02]  /*00d0*/  LDC.64 R4, c[0x0][0x238] ;  /* 0x00008e00ff047b82 */ /* 0x000e640000000a00 */
[----:B------:R-:W-:-:S04]  /*00e0*/  LEA.HI R3, R3, R0, RZ, 0xc ;  /* 0x0000000003037211 */ /* 0x000fc800078f60ff */
[----:B------:R-:W-:-:S04]  /*00f0*/  SHF.R.S32.HI R2, RZ, 0xc, R3 ;  /* 0x0000000cff027819 */ /* 0x000fc80000011403 */
[----:B------:R-:W-:-:S04]  /*0100*/  LEA.HI R3, R3, R2, RZ, 0x1 ;  /* 0x0000000203037211 */ /* 0x000fc800078f08ff */
[----:B------:R-:W-:-:S04]  /*0110*/  LOP3.LUT R3, R3, 0xfffffffe, RZ, 0xc0, !PT ;  /* 0xfffffffe03037812 */ /* 0x000fc800078ec0ff */
[----:B------:R-:W-:Y:S02]  /*0120*/  IADD3 R19, R2, -R3, RZ ;  /* 0x8000000302137210 */ /* 0x000fe40007ffe0ff */
[----:B------:R-:W3:Y:S03]  /*0130*/  LDC.64 R2, c[0x0][0x210] ;  /* 0x00008400ff027b82 */ /* 0x000ee60000000a00 */
[----:B--2---:R-:W-:-:S05]  /*0140*/  IMAD.WIDE R14, R19, 0x4, R14 ;  /* 0x00000004130e7825 */ /* 0x004fca00078e020e */
[----:B------:R2:W2:Y:S01]  /*0150*/  LDG.E.EL R18, desc[UR4][R14.64] ;  /* 0x000000040e127981 */ /* 0x0004a2000c2e1900 */
[----:B----4-:R-:W-:-:S04]  /*0160*/  IMAD.WIDE R10, R19, 0x4, R10 ;  /* 0x00000004130a7825 */ /* 0x010fc800078e020a */
[----:B-----5:R-:W-:Y:S01]  /*0170*/  IMAD.WIDE R12, R19, 0x4, R12 ;  /* 0x00000004130c7825 */ /* 0x020fe200078e020c */
[----:B------:R4:W5:Y:S04]  /*0180*/  LDG.E.EL R8, desc[UR4][R10.64] ;  /* 0x000000040a087981 */ /* 0x000968000c2e1900 */
[----:B------:R-:W5:Y:S01]  /*0190*/  LDG.E.EL R9, desc[UR4][R12.64] ;  /* 0x000000040c097981 */ /* 0x000f62000c2e1900 */
[----:B---3--:R-:W-:-:S05]  /*01a0*/  IMAD.WIDE R2, R0, 0x4, R2 ;  /* 0x0000000400027825 */ /* 0x008fca00078e0202 */
[----:B------:R-:W5:Y:S01]  /*01b0*/  LDG.E.64 R6, desc[UR4][R2.64] ;  /* 0x0000000402067981 */ /* 0x000f62000c1e1b00 */
[----:B0-2---:R-:W-:-:S04]  /*01c0*/  IMAD.WIDE R14, R19, 0x4, R16 ;  /* 0x00000004130e7825 */ /* 0x005fc800078e0210 */
[----:B-1----:R-:W-:Y:S02]  /*01d0*/  IMAD.WIDE R16, R19, 0x4, R4 ;  /* 0x0000000413107825 */ /* 0x002fe400078e0204 */
[----:B------:R-:W2:Y:S01]  /*01e0*/  LDG.E.EL R14, desc[UR4][R14.64] ;  /* 0x000000040e0e7981 */ /* 0x000ea2000c2e1900 */
[----:B----4-:R-:W-:Y:S01]  /*01f0*/  HFMA2.MMA R10, -RZ, RZ, 1.625, 0 ;  /* 0x3e800000ff0a7435 */ /* 0x010fe200000001ff */
[----:B------:R-:W0:Y:S02]  /*0200*/  LDC.64 R4, c[0x0][0x240] ;  /* 0x00009000ff047b82 */ /* 0x000e240000000a00 */
[----:B------:R-:W2:Y:S01]  /*0210*/  LDG.E.EL R17, desc[UR4][R16.64] ;  /* 0x0000000410117981 */ /* 0x000ea2000c2e1900 */
[----:B0-----:R-:W-:-:S04]  /*0220*/  IMAD.WIDE R4, R0, 0x4, R4 ;  /* 0x0000000400047825 */ /* 0x001fc800078e0204 */
[----:B------:R-:W-:-:S04]  /*0230*/  FADD R18, R18, 9.9999997473787516356e-06 ;  /* 0x3727c5ac12127421 */ /* 0x000fc80000000000 */
[----:B------:R-:W0:Y:S02]  /*0240*/  MUFU.SQRT R19, R18 ;  /* 0x0000001200137308 */ /* 0x000e240000002000 */
[C---:B0-----:R-:W-:Y:S02]  /*0250*/  FSETP.GT.AND P0, PT, R19.reuse, 8.50705917302346158658e+37, PT ;  /* 0x7e8000001300780b */ /* 0x041fe40003f04000 */
[----:B------:R-:W-:-:S11]  /*0260*/  FSETP.GEU.AND P1, PT, R19, 1.175494350822287508e-38, PT ;  /* 0x008000001300780b */ /* 0x000fd60003f2e000 */
[----:B------:R-:W-:-:S04]  /*0270*/  @P0 FMUL R19, R19, 0.25 ;  /* 0x3e80000013130820 */ /* 0x000fc80000400000 */
[----:B------:R-:W-:-:S06]  /*0280*/  @!P1 FMUL R19, R19, 16777216 ;  /* 0x4b80000013139820 */ /* 0x000fcc0000400000 */
[----:B------:R-:W0:Y:S01]  /*0290*/  MUFU.RCP R19, R19 ;  /* 0x0000001300137308 */ /* 0x000e220000001000 */
[----:B------:R-:W-:Y:S01]  /*02a0*/  FSEL R10, R10, 1, P0 ;  /* 0x3f8000000a0a7808 */ /* 0x000fe20000000000 */
[--C-:B-----5:R-:W-:Y:S01]  /*02b0*/  FADD R6, R6, R8.reuse ;  /* 0x0000000806067221 */ /* 0x120fe20000000000 */
[----:B------:R-:W-:-:S03]  /*02c0*/  FADD R7, R7, R8 ;  /* 0x0000000807077221 */ /* 0x000fc60000000000 */
[----:B------:R-:W-:Y:S01]  /*02d0*/  @!P1 FMUL R10, R10, 16777216 ;  /* 0x4b8000000a0a9820 */ /* 0x000fe20000400000 */
[C---:B------:R-:W-:Y:S01]  /*02e0*/  FADD R8, -R9.reuse, R6 ;  /* 0x0000000609087221 */ /* 0x040fe20000000100 */
[----:B------:R-:W-:Y:S02]  /*02f0*/  FADD R9, -R9, R7 ;  /* 0x0000000709097221 */ /* 0x000fe40000000100 */
[----:B0-----:R-:W-:-:S04]  /*0300*/  FMUL R10, R19, R10 ;  /* 0x0000000a130a7220 */ /* 0x001fc80000400000 */
[-C--:B------:R-:W-:Y:S01]  /*0310*/  FMUL R8, R8, R10.reuse ;  /* 0x0000000a08087220 */ /* 0x080fe20000400000 */
[----:B------:R-:W-:-:S03]  /*0320*/  FMUL R10, R9, R10 ;  /* 0x0000000a090a7220 */ /* 0x000fc60000400000 */
[C-C-:B--2---:R-:W-:Y:S01]  /*0330*/  FFMA R8, R14.reuse, R8, R17.reuse ;  /* 0x000000080e087223 */ /* 0x144fe20000000011 */
[----:B------:R-:W-:-:S04]  /*0340*/  FFMA R10, R14, R10, R17 ;  /* 0x0000000a0e0a7223 */ /* 0x000fc80000000011 */
[----:B------:R-:W-:Y:S02]  /*0350*/  FSETP.GEU.AND P0, PT, R8, RZ, PT ;  /* 0x000000ff0800720b */ /* 0x000fe40003f0e000 */
[----:B------:R-:W-:Y:S02]  /*0360*/  FSETP.GEU.AND P1, PT, R10, RZ, PT ;  /* 0x000000ff0a00720b */ /* 0x000fe40003f2e000 */
[----:B------:R-:W-:Y:S02]  /*0370*/  FSEL R8, R8, RZ, P0 ;  /* 0x000000ff08087208 */ /* 0x000fe40000000000 */
[----:B------:R-:W-:Y:S01]  /*0380*/  FSEL R9, R10, RZ, P1 ;  /* 0x000000ff0a097208 */ /* 0x000fe20000800000 */
[----:B------:R-:W-:Y:S04]  /*0390*/  STG.E.64 desc[UR4][R2.64], R6 ;  /* 0x0000000602007986 */ /* 0x000fe8000c101b04 */
[----:B------:R-:W-:Y:S01]  /*03a0*/  STG.E.64 desc[UR4][R4.64], R8 ;  /* 0x0000000804007986 */ /* 0x000fe2000c101b04 */
[----:B------:R-:W-:Y:S05]  /*03b0*/  EXIT ;  /* 0x000000000000794d */ /* 0x000fea0003800000 */
.L_x_0:
[----:B------:R-:W-:-:S00]  /*03c0*/  BRA `(.L_x_0) ;  /* 0xfffffffc00fc7947 */ /* 0x000fc0000383ffff */
[----:B------:R-:W-:-:S00]  /*03d0*/  NOP ;  /* 0x0000000000007918 */ /* 0x000fc00000000000 */
        /* <DEDUP_REMOVED lines=10> */
.L_x_1:


//--------------------- .nv.global.init           --------------------------
	.section	.nv.global.init,"aw",@progbits
.nv.global.init:
	.type		_$_str,@object
	.size		_$_str,(_$_str_$_2 - _$_str)
_$_str:
        /*0000*/ 	.byte	0x5f, 0x5f, 0x43, 0x55, 0x44, 0x41, 0x5f, 0x46, 0x54, 0x5a, 0x00
	.type		_$_str_$_2,@object
	.size		_$_str_$_2,(.L_1 - _$_str_$_2)
_$_str_$_2:
        /*000b*/ 	.byte	0x5f, 0x5f, 0x43, 0x55, 0x44, 0x41, 0x5f, 0x50, 0x52, 0x45, 0x43, 0x5f, 0x53, 0x51, 0x52, 0x54
        /*001b*/ 	.byte	0x00
.L_1:


//--------------------- .nv.constant0.triton_poi_fused__native_batch_norm_legit_no_training_convolution_relu_1 --------------------------
	.section	.nv.constant0.triton_poi_fused__native_batch_norm_legit_no_training_convolution_relu_1,"a",@progbits
	.sectionflags	@""
	.align	4
.nv.constant0.triton_poi_fused__native_batch_norm_legit_no_training_convolution_relu_1:
	.zero		588
